	.headerflags	@"EF_CUDA_TEXMODE_UNIFIED EF_CUDA_64BIT_ADDRESS EF_CUDA_SM86 EF_CUDA_VIRTUAL_SM(EF_CUDA_SM86)"
	.elftype	@"ET_EXEC"


//--------------------- .nv.info                  --------------------------
	.section	.nv.info,"",@"SHT_CUDA_INFO"
	.align	4


	//----- nvinfo : EIATTR_REGCOUNT
	.align		4
        /*0000*/ 	.byte	0x04, 0x2f
        /*0002*/ 	.short	(.L_2 - .L_1)
	.align		4
.L_1:
        /*0004*/ 	.word	index@(triton__0d1d2d3d4d5d6d7d8d9de10de)
        /*0008*/ 	.word	0x00000028


	//----- nvinfo : EIATTR_MAX_STACK_SIZE
	.align		4
.L_2:
        /*000c*/ 	.byte	0x04, 0x23
        /*000e*/ 	.short	(.L_4 - .L_3)
	.align		4
.L_3:
        /*0010*/ 	.word	index@(triton__0d1d2d3d4d5d6d7d8d9de10de)
        /*0014*/ 	.word	0x00000000


	//----- nvinfo : EIATTR_MIN_STACK_SIZE
	.align		4
.L_4:
        /*0018*/ 	.byte	0x04, 0x12
        /*001a*/ 	.short	(.L_6 - .L_5)
	.align		4
.L_5:
        /*001c*/ 	.word	index@(triton__0d1d2d3d4d5d6d7d8d9de10de)
        /*0020*/ 	.word	0x00000000


	//----- nvinfo : EIATTR_FRAME_SIZE
	.align		4
.L_6:
        /*0024*/ 	.byte	0x04, 0x11
        /*0026*/ 	.short	(.L_8 - .L_7)
	.align		4
.L_7:
        /*0028*/ 	.word	index@(triton__0d1d2d3d4d5d6d7d8d9de10de)
        /*002c*/ 	.word	0x00000000
.L_8:


//--------------------- .nv.info.triton__0d1d2d3d4d5d6d7d8d9de10de --------------------------
	.section	.nv.info.triton__0d1d2d3d4d5d6d7d8d9de10de,"",@"SHT_CUDA_INFO"
	.align	4


	//----- nvinfo : EIATTR_CUDA_API_VERSION
	.align		4
        /*0000*/ 	.byte	0x04, 0x37
        /*0002*/ 	.short	(.L_10 - .L_9)
.L_9:
        /*0004*/ 	.word	0x0000007b


	//----- nvinfo : EIATTR_SW2861232_WAR
	.align		4
.L_10:
        /*0008*/ 	.byte	0x01, 0x35
	.zero		2


	//----- nvinfo : EIATTR_PARAM_CBANK
	.align		4
        /*000c*/ 	.byte	0x04, 0x0a
        /*000e*/ 	.short	(.L_12 - .L_11)
	.align		4
.L_11:
        /*0010*/ 	.word	index@(.nv.constant0.triton__0d1d2d3d4d5d6d7d8d9de10de)
        /*0014*/ 	.short	0x0160
        /*0016*/ 	.short	0x0050


	//----- nvinfo : EIATTR_CBANK_PARAM_SIZE
	.align		4
.L_12:
        /*0018*/ 	.byte	0x03, 0x19
        /*001a*/ 	.short	0x0050


	//----- nvinfo : EIATTR_KPARAM_INFO
	.align		4
        /*001c*/ 	.byte	0x04, 0x17
        /*001e*/ 	.short	(.L_14 - .L_13)
.L_13:
        /*0020*/ 	.word	0x00000000
        /*0024*/ 	.short	0x000a
        /*0026*/ 	.short	0x004c
        /*0028*/ 	.byte	0x00, 0xf0, 0x11, 0x00


	//----- nvinfo : EIATTR_KPARAM_INFO
	.align		4
.L_14:
        /*002c*/ 	.byte	0x04, 0x17
        /*002e*/ 	.short	(.L_16 - .L_15)
.L_15:
        /*0030*/ 	.word	0x00000000
        /*0034*/ 	.short	0x0009
        /*0036*/ 	.short	0x0048
        /*0038*/ 	.byte	0x00, 0xf0, 0x11, 0x00


	//----- nvinfo : EIATTR_KPARAM_INFO
	.align		4
.L_16:
        /*003c*/ 	.byte	0x04, 0x17
        /*003e*/ 	.short	(.L_18 - .L_17)
.L_17:
        /*0040*/ 	.word	0x00000000
        /*0044*/ 	.short	0x0008
        /*0046*/ 	.short	0x0040
        /*0048*/ 	.byte	0x00, 0xf0, 0x21, 0x00


	//----- nvinfo : EIATTR_KPARAM_INFO
	.align		4
.L_18:
        /*004c*/ 	.byte	0x04, 0x17
        /*004e*/ 	.short	(.L_20 - .L_19)
.L_19:
        /*0050*/ 	.word	0x00000000
        /*0054*/ 	.short	0x0007
        /*0056*/ 	.short	0x0038
        /*0058*/ 	.byte	0x00, 0xf0, 0x21, 0x00


	//----- nvinfo : EIATTR_KPARAM_INFO
	.align		4
.L_20:
        /*005c*/ 	.byte	0x04, 0x17
        /*005e*/ 	.short	(.L_22 - .L_21)
.L_21:
        /*0060*/ 	.word	0x00000000
        /*0064*/ 	.short	0x0006
        /*0066*/ 	.short	0x0030
        /*0068*/ 	.byte	0x00, 0xf0, 0x21, 0x00


	//----- nvinfo : EIATTR_KPARAM_INFO
	.align		4
.L_22:
        /*006c*/ 	.byte	0x04, 0x17
        /*006e*/ 	.short	(.L_24 - .L_23)
.L_23:
        /*0070*/ 	.word	0x00000000
        /*0074*/ 	.short	0x0005
        /*0076*/ 	.short	0x0028
        /*0078*/ 	.byte	0x00, 0xf0, 0x21, 0x00


	//----- nvinfo : EIATTR_KPARAM_INFO
	.align		4
.L_24:
        /*007c*/ 	.byte	0x04, 0x17
        /*007e*/ 	.short	(.L_26 - .L_25)
.L_25:
        /*0080*/ 	.word	0x00000000
        /*0084*/ 	.short	0x0004
        /*0086*/ 	.short	0x0020
        /*0088*/ 	.byte	0x00, 0xf0, 0x21, 0x00


	//----- nvinfo : EIATTR_KPARAM_INFO
	.align		4
.L_26:
        /*008c*/ 	.byte	0x04, 0x17
        /*008e*/ 	.short	(.L_28 - .L_27)
.L_27:
        /*0090*/ 	.word	0x00000000
        /*0094*/ 	.short	0x0003
        /*0096*/ 	.short	0x0018
        /*0098*/ 	.byte	0x00, 0xf0, 0x21, 0x00


	//----- nvinfo : EIATTR_KPARAM_INFO
	.align		4
.L_28:
        /*009c*/ 	.byte	0x04, 0x17
        /*009e*/ 	.short	(.L_30 - .L_29)
.L_29:
        /*00a0*/ 	.word	0x00000000
        /*00a4*/ 	.short	0x0002
        /*00a6*/ 	.short	0x0010
        /*00a8*/ 	.byte	0x00, 0xf0, 0x21, 0x00


	//----- nvinfo : EIATTR_KPARAM_INFO
	.align		4
.L_30:
        /*00ac*/ 	.byte	0x04, 0x17
        /*00ae*/ 	.short	(.L_32 - .L_31)
.L_31:
        /*00b0*/ 	.word	0x00000000
        /*00b4*/ 	.short	0x0001
        /*00b6*/ 	.short	0x0008
        /*00b8*/ 	.byte	0x00, 0xf0, 0x21, 0x00


	//----- nvinfo : EIATTR_KPARAM_INFO
	.align		4
.L_32:
        /*00bc*/ 	.byte	0x04, 0x17
        /*00be*/ 	.short	(.L_34 - .L_33)
.L_33:
        /*00c0*/ 	.word	0x00000000
        /*00c4*/ 	.short	0x0000
        /*00c6*/ 	.short	0x0000
        /*00c8*/ 	.byte	0x00, 0xf0, 0x21, 0x00


	//----- nvinfo : EIATTR_MAXREG_COUNT
	.align		4
.L_34:
        /*00cc*/ 	.byte	0x03, 0x1b
        /*00ce*/ 	.short	0x00ff


	//----- nvinfo : EIATTR_COOP_GROUP_MASK_REGIDS
	.align		4
        /*00d0*/ 	.byte	0x04, 0x29
        /*00d2*/ 	.short	(.L_36 - .L_35)


	//   ....[0]....
.L_35:
        /*00d4*/ 	.word	0xffffffff


	//   ....[1]....
        /*00d8*/ 	.word	0xffffffff


	//   ....[2]....
        /*00dc*/ 	.word	0xffffffff


	//   ....[3]....
        /*00e0*/ 	.word	0xffffffff


	//   ....[4]....
        /*00e4*/ 	.word	0xffffffff


	//   ....[5]....
        /*00e8*/ 	.word	0xffffffff


	//   ....[6]....
        /*00ec*/ 	.word	0xffffffff


	//   ....[7]....
        /*00f0*/ 	.word	0xffffffff


	//   ....[8]....
        /*00f4*/ 	.word	0xffffffff


	//   ....[9]....
        /*00f8*/ 	.word	0xffffffff


	//   ....[10]....
        /*00fc*/ 	.word	0xffffffff


	//   ....[11]....
        /*0100*/ 	.word	0xffffffff


	//   ....[12]....
        /*0104*/ 	.word	0xffffffff


	//   ....[13]....
        /*0108*/ 	.word	0xffffffff


	//   ....[14]....
        /*010c*/ 	.word	0xffffffff


	//   ....[15]....
        /*0110*/ 	.word	0xffffffff


	//----- nvinfo : EIATTR_COOP_GROUP_INSTR_OFFSETS
	.align		4
.L_36:
        /*0114*/ 	.byte	0x04, 0x28
        /*0116*/ 	.short	(.L_38 - .L_37)


	//   ....[0]....
.L_37:
        /*0118*/ 	.word	0x00000400


	//   ....[1]....
        /*011c*/ 	.word	0x00000420


	//   ....[2]....
        /*0120*/ 	.word	0x00000440


	//   ....[3]....
        /*0124*/ 	.word	0x00000460


	//   ....[4]....
        /*0128*/ 	.word	0x00000480


	//   ....[5]....
        /*012c*/ 	.word	0x000004f0


	//   ....[6]....
        /*0130*/ 	.word	0x00000510


	//   ....[7]....
        /*0134*/ 	.word	0x00000540


	//   ....[8]....
        /*0138*/ 	.word	0x00001200


	//   ....[9]....
        /*013c*/ 	.word	0x00001220


	//   ....[10]....
        /*0140*/ 	.word	0x00001240


	//   ....[11]....
        /*0144*/ 	.word	0x00001260


	//   ....[12]....
        /*0148*/ 	.word	0x00001290


	//   ....[13]....
        /*014c*/ 	.word	0x00001320


	//   ....[14]....
        /*0150*/ 	.word	0x00001340


	//   ....[15]....
        /*0154*/ 	.word	0x00001360


	//----- nvinfo : EIATTR_EXIT_INSTR_OFFSETS
	.align		4
.L_38:
        /*0158*/ 	.byte	0x04, 0x1c
        /*015a*/ 	.short	(.L_40 - .L_39)


	//   ....[0]....
.L_39:
        /*015c*/ 	.word	0x000019b0


	//   ....[1]....
        /*0160*/ 	.word	0x000019d0


	//----- nvinfo : EIATTR_MAX_THREADS
	.align		4
.L_40:
        /*0164*/ 	.byte	0x04, 0x05
        /*0166*/ 	.short	(.L_42 - .L_41)
.L_41:
        /*0168*/ 	.word	0x00000100
        /*016c*/ 	.word	0x00000001
        /*0170*/ 	.word	0x00000001
.L_42:


//--------------------- .nv.rel.action            --------------------------
	.section	.nv.rel.action,"",@"SHT_CUDA_RELOCINFO"
	.align	8
	.sectionentsize	8
        /*0000*/ 	.byte	0x73, 0x00, 0x00, 0x00, 0x00, 0x00, 0x00, 0x00, 0x00, 0x00, 0x00, 0x11, 0x25, 0x00, 0x05, 0x36


//--------------------- .nv.constant0.triton__0d1d2d3d4d5d6d7d8d9de10de --------------------------
	.section	.nv.constant0.triton__0d1d2d3d4d5d6d7d8d9de10de,"a",@progbits
	.align	4
.nv.constant0.triton__0d1d2d3d4d5d6d7d8d9de10de:
	.zero		432


//--------------------- .text.triton__0d1d2d3d4d5d6d7d8d9de10de --------------------------
	.section	.text.triton__0d1d2d3d4d5d6d7d8d9de10de,"ax",@progbits
	.sectionflags	@"SHF_BARRIERS=1"
	.sectioninfo	@"SHI_REGISTERS=40"
	.align	128
        .global         triton__0d1d2d3d4d5d6d7d8d9de10de
        .type           triton__0d1d2d3d4d5d6d7d8d9de10de,@function
        .size           triton__0d1d2d3d4d5d6d7d8d9de10de,(.L_x_1 - triton__0d1d2d3d4d5d6d7d8d9de10de)
        .other          triton__0d1d2d3d4d5d6d7d8d9de10de,@"STO_CUDA_ENTRY STV_DEFAULT"
triton__0d1d2d3d4d5d6d7d8d9de10de:
.text.triton__0d1d2d3d4d5d6d7d8d9de10de:
[----:B------:R-:W-:-:S02]  /*0000*/  MOV R1, c[0x0][0x28] ;  /* 0x00000a0000017a02 */ /* 0x000fc40000000f00 */
[----:B------:R-:W0:Y:S01]  /*0010*/  S2R R20, SR_TID.X ;  /* 0x0000000000147919 */ /* 0x000e220000002100 */
[----:B------:R-:W-:Y:S01]  /*0020*/  MOV R32, 0x2 ;  /* 0x0000000200207802 */ /* 0x000fe20000000f00 */
[----:B------:R-:W-:Y:S02]  /*0030*/  ULDC.64 UR4, c[0x0][0x118] ;  /* 0x0000460000047ab9 */ /* 0x000fe40000000a00 */
[----:B------:R-:W1:Y:S01]  /*0040*/  S2R R10, SR_CTAID.X ;  /* 0x00000000000a7919 */ /* 0x000e620000002500 */
[----:B0-----:R-:W-:-:S04]  /*0050*/  SHF.L.U32 R33, R20, 0x2, RZ ;  /* 0x0000000214217819 */ /* 0x001fc800000006ff */
[----:B------:R-:W-:-:S04]  /*0060*/  LOP3.LUT R33, R33, 0x3fc, RZ, 0xc0, !PT ;  /* 0x000003fc21217812 */ /* 0x000fc800078ec0ff */
[----:B------:R-:W-:Y:S01]  /*0070*/  LOP3.LUT R7, R33, 0x800, RZ, 0xfc, !PT ;  /* 0x0000080021077812 */ /* 0x000fe200078efcff */
[----:B-1----:R-:W-:-:S03]  /*0080*/  IMAD R27, R10, 0x900, R33 ;  /* 0x000009000a1b7824 */ /* 0x002fc600078e0221 */
[----:B------:R-:W-:Y:S01]  /*0090*/  ISETP.GE.U32.AND P1, PT, R7, 0x900, PT ;  /* 0x000009000700780c */ /* 0x000fe20003f26070 */
[C---:B------:R-:W-:Y:S01]  /*00a0*/  IMAD.WIDE R18, R27.reuse, R32, c[0x0][0x168] ;  /* 0x00005a001b127625 */ /* 0x040fe200078e0220 */
[----:B------:R-:W-:-:S03]  /*00b0*/  IADD3 R3, R27, 0x400, RZ ;  /* 0x000004001b037810 */ /* 0x000fc60007ffe0ff */
[----:B------:R-:W-:Y:S01]  /*00c0*/  IMAD R2, R10, 0x900, R7 ;  /* 0x000009000a027824 */ /* 0x000fe200078e0207 */
[----:B------:R-:W2:Y:S01]  /*00d0*/  LDG.E.EL.64 R4, [R18.64] ;  /* 0x0000000412047981 */ /* 0x000ea2000c2e1b00 */
[----:B------:R-:W-:Y:S01]  /*00e0*/  IMAD.WIDE R8, R3, R32, c[0x0][0x168] ;  /* 0x00005a0003087625 */ /* 0x000fe200078e0220 */
[----:B------:R-:W-:-:S05]  /*00f0*/  CS2R R6, SRZ ;  /* 0x0000000000067805 */ /* 0x000fca000001ff00 */
[----:B------:R-:W3:Y:S01]  /*0100*/  LDG.E.EL.64 R8, [R8.64] ;  /* 0x0000000408087981 */ /* 0x000ee2000c2e1b00 */
[----:B------:R-:W-:-:S05]  /*0110*/  IMAD.WIDE R12, R2, R32, c[0x0][0x168] ;  /* 0x00005a00020c7625 */ /* 0x000fca00078e0220 */
[----:B------:R0:W4:Y:S01]  /*0120*/  @!P1 LDG.E.EL.64 R6, [R12.64] ;  /* 0x000000040c069981 */ /* 0x000122000c2e1b00 */
[C---:B------:R-:W-:Y:S02]  /*0130*/  LOP3.LUT P3, RZ, R20.reuse, 0x1f, RZ, 0xc0, !PT ;  /* 0x0000001f14ff7812 */ /* 0x040fe4000786c0ff */
[----:B------:R-:W-:Y:S02]  /*0140*/  ISETP.GE.AND P2, PT, R20, 0x8, PT ;  /* 0x000000081400780c */ /* 0x000fe40003f46270 */
[----:B--2---:R-:W-:Y:S02]  /*0150*/  PRMT R0, R4, 0x7632, R0 ;  /* 0x0000763204007816 */ /* 0x004fe40000000000 */
[----:B---3--:R-:W-:-:S04]  /*0160*/  PRMT R14, R8, 0x7632, R14 ;  /* 0x00007632080e7816 */ /* 0x008fc8000000000e */
[----:B------:R-:W-:Y:S02]  /*0170*/  SHF.L.U32 R16, R14, 0x10, RZ ;  /* 0x000000100e107819 */ /* 0x000fe400000006ff */
[----:B------:R-:W-:Y:S02]  /*0180*/  SHF.L.U32 R15, R8, 0x10, RZ ;  /* 0x00000010080f7819 */ /* 0x000fe400000006ff */
[----:B------:R-:W-:Y:S01]  /*0190*/  SHF.L.U32 R8, R0, 0x10, RZ ;  /* 0x0000001000087819 */ /* 0x000fe200000006ff */
[----:B0-----:R-:W-:Y:S01]  /*01a0*/  FMUL R13, R16, R16 ;  /* 0x00000010100d7220 */ /* 0x001fe20000400000 */
[----:B----4-:R-:W-:-:S03]  /*01b0*/  SEL R12, R6, RZ, !P1 ;  /* 0x000000ff060c7207 */ /* 0x010fc60004800000 */
[----:B------:R-:W-:Y:S01]  /*01c0*/  FFMA R6, R8, R8, R13 ;  /* 0x0000000808067223 */ /* 0x000fe2000000000d */
[C---:B------:R-:W-:Y:S02]  /*01d0*/  PRMT R8, R12.reuse, 0x7632, R8 ;  /* 0x000076320c087816 */ /* 0x040fe40000000008 */
[----:B------:R-:W-:Y:S02]  /*01e0*/  SHF.L.U32 R17, R9, 0x10, RZ ;  /* 0x0000001009117819 */ /* 0x000fe400000006ff */
[----:B------:R-:W-:Y:S02]  /*01f0*/  SEL R7, R7, RZ, !P1 ;  /* 0x000000ff07077207 */ /* 0x000fe40004800000 */
[----:B------:R-:W-:Y:S02]  /*0200*/  SHF.L.U32 R12, R12, 0x10, RZ ;  /* 0x000000100c0c7819 */ /* 0x000fe400000006ff */
[----:B------:R-:W-:Y:S01]  /*0210*/  SHF.L.U32 R13, R8, 0x10, RZ ;  /* 0x00000010080d7819 */ /* 0x000fe200000006ff */
[----:B------:R-:W-:Y:S01]  /*0220*/  FMUL R17, R17, R17 ;  /* 0x0000001111117220 */ /* 0x000fe20000400000 */
[----:B------:R-:W-:-:S02]  /*0230*/  SHF.L.U32 R14, R5, 0x10, RZ ;  /* 0x00000010050e7819 */ /* 0x000fc400000006ff */
[----:B------:R-:W-:Y:S01]  /*0240*/  PRMT R8, R7, 0x7632, R8 ;  /* 0x0000763207087816 */ /* 0x000fe20000000008 */
[----:B------:R-:W-:Y:S01]  /*0250*/  FMUL R12, R12, R12 ;  /* 0x0000000c0c0c7220 */ /* 0x000fe20000400000 */
[----:B------:R-:W-:Y:S01]  /*0260*/  PRMT R9, R9, 0x7632, R9 ;  /* 0x0000763209097816 */ /* 0x000fe20000000009 */
[----:B------:R-:W-:Y:S01]  /*0270*/  FMUL R13, R13, R13 ;  /* 0x0000000d0d0d7220 */ /* 0x000fe20000400000 */
[----:B------:R-:W-:Y:S01]  /*0280*/  SHF.L.U32 R7, R7, 0x10, RZ ;  /* 0x0000001007077819 */ /* 0x000fe200000006ff */
[----:B------:R-:W-:Y:S01]  /*0290*/  FMUL R15, R15, R15 ;  /* 0x0000000f0f0f7220 */ /* 0x000fe20000400000 */
[----:B------:R-:W-:Y:S01]  /*02a0*/  SHF.L.U32 R4, R4, 0x10, RZ ;  /* 0x0000001004047819 */ /* 0x000fe200000006ff */
[----:B------:R-:W-:Y:S01]  /*02b0*/  FFMA R0, R14, R14, R17 ;  /* 0x0000000e0e007223 */ /* 0x000fe20000000011 */
[----:B------:R-:W-:Y:S01]  /*02c0*/  PRMT R5, R5, 0x7632, R5 ;  /* 0x0000763205057816 */ /* 0x000fe20000000005 */
[----:B------:R-:W-:Y:S01]  /*02d0*/  FMUL R14, R7, R7 ;  /* 0x00000007070e7220 */ /* 0x000fe20000400000 */
[----:B------:R-:W-:-:S02]  /*02e0*/  SHF.L.U32 R9, R9, 0x10, RZ ;  /* 0x0000001009097819 */ /* 0x000fc400000006ff */
[----:B------:R-:W-:Y:S01]  /*02f0*/  SHF.L.U32 R8, R8, 0x10, RZ ;  /* 0x0000001008087819 */ /* 0x000fe200000006ff */
[----:B------:R-:W-:Y:S01]  /*0300*/  FFMA R4, R4, R4, R15 ;  /* 0x0000000404047223 */ /* 0x000fe2000000000f */
[----:B------:R-:W-:Y:S02]  /*0310*/  FSEL R7, R12, -RZ, !P1 ;  /* 0x800000ff0c077208 */ /* 0x000fe40004800000 */
[----:B------:R-:W-:Y:S01]  /*0320*/  FSEL R13, R13, -RZ, !P1 ;  /* 0x800000ff0d0d7208 */ /* 0x000fe20004800000 */
[----:B------:R-:W-:Y:S01]  /*0330*/  FMUL R12, R9, R9 ;  /* 0x00000009090c7220 */ /* 0x000fe20000400000 */
[----:B------:R-:W-:Y:S01]  /*0340*/  SHF.L.U32 R5, R5, 0x10, RZ ;  /* 0x0000001005057819 */ /* 0x000fe200000006ff */
[----:B------:R-:W-:Y:S01]  /*0350*/  FMUL R8, R8, R8 ;  /* 0x0000000808087220 */ /* 0x000fe20000400000 */
[----:B------:R-:W-:Y:S01]  /*0360*/  FSEL R9, R14, -RZ, !P1 ;  /* 0x800000ff0e097208 */ /* 0x000fe20004800000 */
[----:B------:R-:W-:Y:S01]  /*0370*/  FADD R7, R4, R7 ;  /* 0x0000000704077221 */ /* 0x000fe20000000000 */
[----:B------:R-:W-:Y:S01]  /*0380*/  FADD R6, R6, R13 ;  /* 0x0000000d06067221 */ /* 0x000fe20000000000 */
[----:B------:R-:W-:Y:S01]  /*0390*/  FFMA R12, R5, R5, R12 ;  /* 0x00000005050c7223 */ /* 0x000fe2000000000c */
[----:B------:R-:W-:Y:S01]  /*03a0*/  FSEL R5, R8, -RZ, !P1 ;  /* 0x800000ff08057208 */ /* 0x000fe20004800000 */
[----:B------:R-:W-:Y:S01]  /*03b0*/  FADD R0, R0, R9 ;  /* 0x0000000900007221 */ /* 0x000fe20000000000 */
[----:B------:R-:W-:-:S03]  /*03c0*/  FADD R7, R6, R7 ;  /* 0x0000000706077221 */ /* 0x000fc60000000000 */
[----:B------:R-:W-:Y:S01]  /*03d0*/  FADD R5, R12, R5 ;  /* 0x000000050c057221 */ /* 0x000fe20000000000 */
[----:B------:R-:W-:-:S04]  /*03e0*/  FADD R0, R0, R7 ;  /* 0x0000000700007221 */ /* 0x000fc80000000000 */
[----:B------:R-:W-:-:S05]  /*03f0*/  FADD R0, R5, R0 ;  /* 0x0000000005007221 */ /* 0x000fca0000000000 */
[----:B------:R-:W0:Y:S02]  /*0400*/  SHFL.BFLY PT, R5, R0, 0x10, 0x1f ;  /* 0x0e001f0000057f89 */ /* 0x000e2400000e0000 */
[----:B0-----:R-:W-:-:S05]  /*0410*/  FADD R5, R0, R5 ;  /* 0x0000000500057221 */ /* 0x001fca0000000000 */
[----:B------:R-:W0:Y:S02]  /*0420*/  SHFL.BFLY PT, R4, R5, 0x8, 0x1f ;  /* 0x0d001f0005047f89 */ /* 0x000e2400000e0000 */
[----:B0-----:R-:W-:-:S05]  /*0430*/  FADD R4, R5, R4 ;  /* 0x0000000405047221 */ /* 0x001fca0000000000 */
[----:B------:R-:W0:Y:S02]  /*0440*/  SHFL.BFLY PT, R7, R4, 0x4, 0x1f ;  /* 0x0c801f0004077f89 */ /* 0x000e2400000e0000 */
[----:B0-----:R-:W-:-:S05]  /*0450*/  FADD R7, R4, R7 ;  /* 0x0000000704077221 */ /* 0x001fca0000000000 */
[----:B------:R-:W0:Y:S02]  /*0460*/  SHFL.BFLY PT, R6, R7, 0x2, 0x1f ;  /* 0x0c401f0007067f89 */ /* 0x000e2400000e0000 */
[----:B0-----:R-:W-:-:S05]  /*0470*/  FADD R6, R7, R6 ;  /* 0x0000000607067221 */ /* 0x001fca0000000000 */
[----:B------:R-:W0:Y:S01]  /*0480*/  SHFL.BFLY PT, R9, R6, 0x1, 0x1f ;  /* 0x0c201f0006097f89 */ /* 0x000e2200000e0000 */
[----:B------:R-:W-:-:S04]  /*0490*/  SHF.R.U32.HI R8, RZ, 0x3, R20 ;  /* 0x00000003ff087819 */ /* 0x000fc80000011614 */
[----:B------:R-:W-:Y:S01]  /*04a0*/  LOP3.LUT R8, R8, 0x1c, RZ, 0xc0, !PT ;  /* 0x0000001c08087812 */ /* 0x000fe200078ec0ff */
[----:B0-----:R-:W-:-:S05]  /*04b0*/  FADD R9, R6, R9 ;  /* 0x0000000906097221 */ /* 0x001fca0000000000 */
[----:B------:R-:W-:Y:S04]  /*04c0*/  @!P3 STS [R8], R9 ;  /* 0x000000090800b388 */ /* 0x000fe80000000800 */
[----:B------:R-:W-:Y:S06]  /*04d0*/  BAR.SYNC 0x0 ;  /* 0x0000000000007b1d */ /* 0x000fec0000000000 */
[----:B------:R-:W0:Y:S04]  /*04e0*/  @!P2 LDS R11, [R20.X4] ;  /* 0x00000000140ba984 */ /* 0x000e280000004800 */
[----:B0-----:R-:W0:Y:S02]  /*04f0*/  SHFL.BFLY PT, R0, R11, 0x4, 0x1f ;  /* 0x0c801f000b007f89 */ /* 0x001e2400000e0000 */
[----:B0-----:R-:W-:-:S05]  /*0500*/  FADD R4, R11, R0 ;  /* 0x000000000b047221 */ /* 0x001fca0000000000 */
[----:B------:R-:W0:Y:S01]  /*0510*/  SHFL.BFLY PT, R5, R4, 0x2, 0x1f ;  /* 0x0c401f0004057f89 */ /* 0x000e2200000e0000 */
[----:B------:R-:W-:Y:S01]  /*0520*/  LOP3.LUT P0, RZ, R20, 0x7, RZ, 0xc0, !PT ;  /* 0x0000000714ff7812 */ /* 0x000fe2000780c0ff */
[----:B0-----:R-:W-:-:S05]  /*0530*/  FADD R5, R4, R5 ;  /* 0x0000000504057221 */ /* 0x001fca0000000000 */
[----:B------:R-:W0:Y:S01]  /*0540*/  SHFL.BFLY PT, R6, R5, 0x1, 0x1f ;  /* 0x0c201f0005067f89 */ /* 0x000e2200000e0000 */
[----:B------:R-:W-:Y:S02]  /*0550*/  ISETP.LT.AND P0, PT, R20, 0x8, !P0 ;  /* 0x000000081400780c */ /* 0x000fe40004701270 */
[----:B------:R-:W-:-:S05]  /*0560*/  MOV R0, 0x4 ;  /* 0x0000000400007802 */ /* 0x000fca0000000f00 */
[----:B------:R-:W-:Y:S01]  /*0570*/  IMAD.WIDE R22, R10, R0, c[0x0][0x180] ;  /* 0x000060000a167625 */ /* 0x000fe200078e0200 */
[----:B------:R-:W-:Y:S02]  /*0580*/  MOV R35, 0x10 ;  /* 0x0000001000237802 */ /* 0x000fe40000000f00 */
[----:B------:R-:W-:Y:S01]  /*0590*/  LOP3.LUT R34, R20, 0xff, RZ, 0xc0, !PT ;  /* 0x000000ff14227812 */ /* 0x000fe200078ec0ff */
[----:B0-----:R-:W-:-:S05]  /*05a0*/  FADD R13, R5, R6 ;  /* 0x00000006050d7221 */ /* 0x001fca0000000000 */
[----:B------:R-:W-:Y:S04]  /*05b0*/  @P0 STS [R20.X4], R13 ;  /* 0x0000000d14000388 */ /* 0x000fe80000004800 */
[----:B------:R-:W-:Y:S06]  /*05c0*/  BAR.SYNC 0x0 ;  /* 0x0000000000007b1d */ /* 0x000fec0000000000 */
[----:B------:R0:W2:Y:S01]  /*05d0*/  LDG.E.EL R21, [R22.64] ;  /* 0x0000000416157981 */ /* 0x0000a2000c2e1900 */
[----:B------:R-:W-:-:S03]  /*05e0*/  IMAD.WIDE R16, R27, R32, c[0x0][0x178] ;  /* 0x00005e001b107625 */ /* 0x000fc600078e0220 */
[----:B------:R-:W3:Y:S01]  /*05f0*/  LDG.E.EF.64 R18, [R18.64] ;  /* 0x0000000412127981 */ /* 0x000ee2000c0e1b00 */
[----:B------:R-:W-:-:S03]  /*0600*/  IMAD.WIDE.U32 R36, R34, R35, c[0x0][0x170] ;  /* 0x00005c0022247625 */ /* 0x000fc600078e0023 */
[----:B------:R-:W4:Y:S01]  /*0610*/  LDG.E.EF.64 R16, [R16.64] ;  /* 0x0000000410107981 */ /* 0x000f22000c0e1b00 */
[----:B------:R-:W-:-:S03]  /*0620*/  IMAD.WIDE.U32 R34, R34, R35, c[0x0][0x188] ;  /* 0x0000620022227625 */ /* 0x000fc600078e0023 */
[----:B------:R-:W5:Y:S04]  /*0630*/  LDG.E.EL.128 R4, [R36.64] ;  /* 0x0000000424047981 */ /* 0x000f68000c2e1d00 */
[----:B------:R-:W3:Y:S01]  /*0640*/  LDG.E.EL.128 R8, [R34.64] ;  /* 0x0000000422087981 */ /* 0x000ee2000c2e1d00 */
[----:B------:R-:W-:-:S03]  /*0650*/  IMAD.WIDE R30, R27, R0, c[0x0][0x160] ;  /* 0x000058001b1e7625 */ /* 0x000fc600078e0200 */
[----:B------:R-:W1:Y:S04]  /*0660*/  LDS R26, [RZ] ;  /* 0x00000000ff1a7984 */ /* 0x000e680000000800 */
[----:B------:R-:W5:Y:S01]  /*0670*/  LDG.E.EL.128 R12, [R30.64] ;  /* 0x000000041e0c7981 */ /* 0x000f62000c2e1d00 */
[----:B0-----:R-:W-:-:S05]  /*0680*/  MOV R22, 0x39e38e39 ;  /* 0x39e38e3900167802 */ /* 0x001fca0000000f00 */
[----:B-1----:R-:W-:-:S06]  /*0690*/  FFMA R26, R26, R22, 9.9999997473787516356e-06 ;  /* 0x3727c5ac1a1a7423 */ /* 0x002fcc0000000016 */
[----:B------:R-:W-:Y:S01]  /*06a0*/  MUFU.RSQ R26, R26 ;  /* 0x0000001a001a7308 */ /* 0x000fe20000001400 */
[----:B--2---:R-:W-:-:S07]  /*06b0*/  FFMA R25, R21, R22, 9.9999997473787516356e-06 ;  /* 0x3727c5ac15197423 */ /* 0x004fce0000000016 */
[----:B------:R-:W0:Y:S01]  /*06c0*/  MUFU.RSQ R25, R25 ;  /* 0x0000001900197308 */ /* 0x000e220000001400 */
[C---:B----4-:R-:W-:Y:S02]  /*06d0*/  PRMT R28, R17.reuse, 0x7632, R28 ;  /* 0x00007632111c7816 */ /* 0x050fe4000000001c */
[----:B------:R-:W-:Y:S01]  /*06e0*/  PRMT R22, R16, 0x7632, R22 ;  /* 0x0000763210167816 */ /* 0x000fe20000000016 */
[----:B---3--:R-:W-:Y:S01]  /*06f0*/  FADD R21, R8, 1 ;  /* 0x3f80000008157421 */ /* 0x008fe20000000000 */
[----:B------:R-:W-:Y:S02]  /*0700*/  SHF.L.U32 R8, R28, 0x10, RZ ;  /* 0x000000101c087819 */ /* 0x000fe400000006ff */
[----:B------:R-:W-:Y:S01]  /*0710*/  SHF.L.U32 R28, R17, 0x10, RZ ;  /* 0x00000010111c7819 */ /* 0x000fe200000006ff */
[----:B------:R-:W-:Y:S01]  /*0720*/  FADD R23, R10, 1 ;  /* 0x3f8000000a177421 */ /* 0x000fe20000000000 */
[----:B------:R-:W-:Y:S01]  /*0730*/  FADD R10, R11, 1 ;  /* 0x3f8000000b0a7421 */ /* 0x000fe20000000000 */
[----:B------:R-:W-:-:S02]  /*0740*/  SHF.L.U32 R22, R22, 0x10, RZ ;  /* 0x0000001016167819 */ /* 0x000fc400000006ff */
[C---:B0-----:R-:W-:Y:S01]  /*0750*/  FMUL R11, R25.reuse, R28 ;  /* 0x0000001c190b7220 */ /* 0x041fe20000400000 */
[----:B------:R-:W-:Y:S01]  /*0760*/  FMUL R8, R25, R8 ;  /* 0x0000000819087220 */ /* 0x000fe20000400000 */
[----:B------:R-:W-:Y:S01]  /*0770*/  FADD R28, R9, 1 ;  /* 0x3f800000091c7421 */ /* 0x000fe20000000000 */
[----:B------:R-:W-:Y:S01]  /*0780*/  FMUL R22, R25, R22 ;  /* 0x0000001619167220 */ /* 0x000fe20000400000 */
[----:B-----5:R-:W-:Y:S01]  /*0790*/  FFMA R23, R11, R23, R14 ;  /* 0x000000170b177223 */ /* 0x020fe2000000000e */
[----:B------:R-:W-:Y:S02]  /*07a0*/  SHF.L.U32 R16, R16, 0x10, RZ ;  /* 0x0000001010107819 */ /* 0x000fe400000006ff */
[----:B------:R-:W-:Y:S02]  /*07b0*/  PRMT R9, R18, 0x7632, R9 ;  /* 0x0000763212097816 */ /* 0x000fe40000000009 */
[----:B------:R-:W-:Y:S01]  /*07c0*/  PRMT R11, R19, 0x7632, R11 ;  /* 0x00007632130b7816 */ /* 0x000fe2000000000b */
[----:B------:R-:W-:Y:S01]  /*07d0*/  FFMA R8, R8, R10, R15 ;  /* 0x0000000a08087223 */ /* 0x000fe2000000000f */
[----:B------:R-:W-:Y:S01]  /*07e0*/  FFMA R10, R22, R28, R13 ;  /* 0x0000001c160a7223 */ /* 0x000fe2000000000d */
[----:B------:R-:W-:Y:S01]  /*07f0*/  SHF.L.U32 R9, R9, 0x10, RZ ;  /* 0x0000001009097819 */ /* 0x000fe200000006ff */
[----:B------:R-:W-:Y:S01]  /*0800*/  FMUL R13, R25, R16 ;  /* 0x00000010190d7220 */ /* 0x000fe20000400000 */
[----:B------:R-:W-:-:S02]  /*0810*/  SHF.L.U32 R15, R18, 0x10, RZ ;  /* 0x00000010120f7819 */ /* 0x000fc400000006ff */
[----:B------:R-:W-:Y:S02]  /*0820*/  SHF.L.U32 R19, R19, 0x10, RZ ;  /* 0x0000001013137819 */ /* 0x000fe400000006ff */
[----:B------:R-:W-:Y:S01]  /*0830*/  SHF.L.U32 R17, R11, 0x10, RZ ;  /* 0x000000100b117819 */ /* 0x000fe200000006ff */
[----:B------:R-:W-:Y:S01]  /*0840*/  FFMA R14, R13, R21, R12 ;  /* 0x000000150d0e7223 */ /* 0x000fe2000000000c */
[----:B------:R-:W-:Y:S01]  /*0850*/  FMUL R11, R26, R9 ;  /* 0x000000091a0b7220 */ /* 0x000fe20000400000 */
[----:B------:R-:W-:Y:S01]  /*0860*/  FADD R7, R7, 1 ;  /* 0x3f80000007077421 */ /* 0x000fe20000000000 */
[----:B------:R-:W-:Y:S01]  /*0870*/  FADD R6, R6, 1 ;  /* 0x3f80000006067421 */ /* 0x000fe20000000000 */
[----:B------:R-:W-:Y:S01]  /*0880*/  FADD R5, R5, 1 ;  /* 0x3f80000005057421 */ /* 0x000fe20000000000 */
[----:B------:R-:W-:Y:S01]  /*0890*/  FADD R4, R4, 1 ;  /* 0x3f80000004047421 */ /* 0x000fe20000000000 */
[C---:B------:R-:W-:Y:S01]  /*08a0*/  FMUL R13, R26.reuse, R15 ;  /* 0x0000000f1a0d7220 */ /* 0x040fe20000400000 */
[C---:B------:R-:W-:Y:S01]  /*08b0*/  FMUL R12, R26.reuse, R19 ;  /* 0x000000131a0c7220 */ /* 0x040fe20000400000 */
[----:B------:R-:W-:Y:S01]  /*08c0*/  FMUL R9, R26, R17 ;  /* 0x000000111a097220 */ /* 0x000fe20000400000 */
[----:B------:R-:W-:Y:S01]  /*08d0*/  FFMA R5, R11, R5, R10 ;  /* 0x000000050b057223 */ /* 0x000fe2000000000a */
[----:B------:R-:W-:Y:S01]  /*08e0*/  FFMA R4, R13, R4, R14 ;  /* 0x000000040d047223 */ /* 0x000fe2000000000e */
[----:B------:R-:W-:Y:S01]  /*08f0*/  FFMA R6, R12, R6, R23 ;  /* 0x000000060c067223 */ /* 0x000fe20000000017 */
[----:B------:R-:W-:Y:S01]  /*0900*/  FFMA R7, R9, R7, R8 ;  /* 0x0000000709077223 */ /* 0x000fe20000000008 */
[----:B------:R-:W-:-:S04]  /*0910*/  IMAD.WIDE R22, R3, R32, c[0x0][0x178] ;  /* 0x00005e0003167625 */ /* 0x000fc800078e0220 */
[----:B------:R0:W-:Y:S04]  /*0920*/  STG.E.128 [R30.64], R4 ;  /* 0x000000041e007986 */ /* 0x0001e8000c101d04 */
[----:B------:R-:W2:Y:S04]  /*0930*/  LDG.E.EL.128 R12, [R34.64+0x1000] ;  /* 0x00100004220c7981 */ /* 0x000ea8000c2e1d00 */
[----:B------:R-:W3:Y:S01]  /*0940*/  LDG.E.EF.64 R22, [R22.64] ;  /* 0x0000000416167981 */ /* 0x000ee2000c0e1b00 */
[----:B------:R-:W-:-:S03]  /*0950*/  IMAD.WIDE R28, R3, R32, c[0x0][0x168] ;  /* 0x00005a00031c7625 */ /* 0x000fc600078e0220 */
[----:B------:R1:W4:Y:S04]  /*0960*/  LDG.E.EL.128 R8, [R36.64+0x1000] ;  /* 0x0010000424087981 */ /* 0x000328000c2e1d00 */
[----:B------:R-:W5:Y:S01]  /*0970*/  LDG.E.EF.64 R28, [R28.64] ;  /* 0x000000041c1c7981 */ /* 0x000f62000c0e1b00 */
[----:B-1----:R-:W-:-:S05]  /*0980*/  IMAD.WIDE R36, R3, R0, c[0x0][0x160] ;  /* 0x0000580003247625 */ /* 0x002fca00078e0200 */
[----:B------:R-:W4:Y:S01]  /*0990*/  LDG.E.EL.128 R16, [R36.64] ;  /* 0x0000000424107981 */ /* 0x000f22000c2e1d00 */
[----:B------:R-:W-:-:S04]  /*09a0*/  IADD3 R21, R33, 0x800, RZ ;  /* 0x0000080021157810 */ /* 0x000fc80007ffe0ff */
[----:B------:R-:W-:Y:S01]  /*09b0*/  ISETP.GE.U32.AND P4, PT, R21, 0x900, PT ;  /* 0x000009001500780c */ /* 0x000fe20003f86070 */
[----:B--2---:R-:W-:Y:S01]  /*09c0*/  FADD R21, R12, 1 ;  /* 0x3f8000000c157421 */ /* 0x004fe20000000000 */
[----:B---3--:R-:W-:Y:S01]  /*09d0*/  PRMT R12, R23, 0x7632, R12 ;  /* 0x00007632170c7816 */ /* 0x008fe2000000000c */
[----:B0-----:R-:W-:-:S03]  /*09e0*/  FADD R30, R13, 1 ;  /* 0x3f8000000d1e7421 */ /* 0x001fc60000000000 */
[----:B------:R-:W-:Y:S01]  /*09f0*/  SHF.L.U32 R12, R12, 0x10, RZ ;  /* 0x000000100c0c7819 */ /* 0x000fe200000006ff */
[----:B------:R-:W-:Y:S01]  /*0a00*/  FADD R31, R14, 1 ;  /* 0x3f8000000e1f7421 */ /* 0x000fe20000000000 */
[C---:B------:R-:W-:Y:S01]  /*0a10*/  SHF.L.U32 R13, R22.reuse, 0x10, RZ ;  /* 0x00000010160d7819 */ /* 0x040fe200000006ff */
[----:B------:R-:W-:Y:S02]  /*0a20*/  FADD R14, R15, 1 ;  /* 0x3f8000000f0e7421 */ /* 0x000fe40000000000 */
[C---:B------:R-:W-:Y:S01]  /*0a30*/  FMUL R12, R25.reuse, R12 ;  /* 0x0000000c190c7220 */ /* 0x040fe20000400000 */
[----:B------:R-:W-:Y:S01]  /*0a40*/  PRMT R22, R22, 0x7632, R22 ;  /* 0x0000763216167816 */ /* 0x000fe20000000016 */
[----:B------:R-:W-:Y:S01]  /*0a50*/  FMUL R13, R25, R13 ;  /* 0x0000000d190d7220 */ /* 0x000fe20000400000 */
[----:B------:R-:W-:Y:S02]  /*0a60*/  SHF.L.U32 R23, R23, 0x10, RZ ;  /* 0x0000001017177819 */ /* 0x000fe400000006ff */
[----:B------:R-:W-:-:S02]  /*0a70*/  SHF.L.U32 R22, R22, 0x10, RZ ;  /* 0x0000001016167819 */ /* 0x000fc400000006ff */
[----:B-----5:R-:W-:Y:S01]  /*0a80*/  PRMT R15, R29, 0x7632, R15 ;  /* 0x000076321d0f7816 */ /* 0x020fe2000000000f */
[----:B----4-:R-:W-:Y:S01]  /*0a90*/  FFMA R12, R12, R14, R19 ;  /* 0x0000000e0c0c7223 */ /* 0x010fe20000000013 */
[C---:B------:R-:W-:Y:S01]  /*0aa0*/  PRMT R14, R28.reuse, 0x7632, R14 ;  /* 0x000076321c0e7816 */ /* 0x040fe2000000000e */
[----:B------:R-:W-:Y:S01]  /*0ab0*/  FFMA R13, R13, R21, R16 ;  /* 0x000000150d0d7223 */ /* 0x000fe20000000010 */
[C---:B------:R-:W-:Y:S01]  /*0ac0*/  FMUL R23, R25.reuse, R23 ;  /* 0x0000001719177220 */ /* 0x040fe20000400000 */
[----:B------:R-:W-:Y:S02]  /*0ad0*/  SHF.L.U32 R19, R28, 0x10, RZ ;  /* 0x000000101c137819 */ /* 0x000fe400000006ff */
[----:B------:R-:W-:Y:S01]  /*0ae0*/  SHF.L.U32 R21, R14, 0x10, RZ ;  /* 0x000000100e157819 */ /* 0x000fe200000006ff */
[----:B------:R-:W-:Y:S01]  /*0af0*/  FMUL R22, R25, R22 ;  /* 0x0000001619167220 */ /* 0x000fe20000400000 */
        /* <DEDUP_REMOVED lines=8> */
[----:B------:R-:W-:Y:S01]  /*0b80*/  FMUL R18, R26, R19 ;  /* 0x000000131a127220 */ /* 0x000fe20000400000 */
[----:B------:R-:W-:Y:S01]  /*0b90*/  FFMA R17, R22, R30, R17 ;  /* 0x0000001e16117223 */ /* 0x000fe20000000011 */
[C---:B------:R-:W-:Y:S01]  /*0ba0*/  FMUL R14, R26.reuse, R29 ;  /* 0x0000001d1a0e7220 */ /* 0x040fe20000400000 */
[----:B------:R-:W-:Y:S01]  /*0bb0*/  FMUL R15, R26, R15 ;  /* 0x0000000f1a0f7220 */ /* 0x000fe20000400000 */
[----:B------:R-:W-:Y:S01]  /*0bc0*/  IADD3 R21, R27, 0x800, RZ ;  /* 0x000008001b157810 */ /* 0x000fe20007ffe0ff */
[----:B------:R-:W-:Y:S01]  /*0bd0*/  FFMA R8, R18, R8, R13 ;  /* 0x0000000812087223 */ /* 0x000fe2000000000d */
[----:B------:R-:W-:Y:S01]  /*0be0*/  FFMA R10, R14, R10, R23 ;  /* 0x0000000a0e0a7223 */ /* 0x000fe20000000017 */
[----:B------:R-:W-:Y:S01]  /*0bf0*/  FFMA R9, R16, R9, R17 ;  /* 0x0000000910097223 */ /* 0x000fe20000000011 */
[----:B------:R-:W-:Y:S01]  /*0c00*/  FFMA R11, R15, R11, R12 ;  /* 0x0000000b0f0b7223 */ /* 0x000fe2000000000c */
[----:B------:R-:W-:Y:S01]  /*0c10*/  CS2R R28, SRZ ;  /* 0x00000000001c7805 */ /* 0x000fe2000001ff00 */
[----:B------:R-:W-:Y:S01]  /*0c20*/  CS2R R30, SRZ ;  /* 0x00000000001e7805 */ /* 0x000fe2000001ff00 */
[----:B------:R-:W-:-:S04]  /*0c30*/  IMAD.WIDE R22, R21, R32, c[0x0][0x168] ;  /* 0x00005a0015167625 */ /* 0x000fc800078e0220 */
[----:B------:R-:W-:Y:S01]  /*0c40*/  IMAD.WIDE R16, R21, R32, c[0x0][0x178] ;  /* 0x00005e0015107625 */ /* 0x000fe200078e0220 */
[----:B------:R0:W-:Y:S04]  /*0c50*/  STG.E.128 [R36.64], R8 ;  /* 0x0000000824007986 */ /* 0x0001e8000c101d04 */
[----:B------:R1:W2:Y:S01]  /*0c60*/  @!P4 LDG.E.EF.64 R28, [R22.64] ;  /* 0x00000004161cc981 */ /* 0x0002a2000c0e1b00 */
[----:B------:R-:W-:-:S03]  /*0c70*/  CS2R R12, SRZ ;  /* 0x00000000000c7805 */ /* 0x000fc6000001ff00 */
[----:B------:R3:W4:Y:S01]  /*0c80*/  @!P4 LDG.E.EF.64 R30, [R16.64] ;  /* 0x00000004101ec981 */ /* 0x000722000c0e1b00 */
[----:B------:R-:W-:Y:S01]  /*0c90*/  CS2R R14, SRZ ;  /* 0x00000000000e7805 */ /* 0x000fe2000001ff00 */
[----:B------:R-:W-:Y:S01]  /*0ca0*/  CS2R R18, SRZ ;  /* 0x0000000000127805 */ /* 0x000fe2000001ff00 */
[----:B------:R-:W-:-:S04]  /*0cb0*/  LOP3.LUT R32, R20, 0xff, RZ, 0xc0, !PT ;  /* 0x000000ff14207812 */ /* 0x000fc800078ec0ff */
[----:B------:R5:W4:Y:S01]  /*0cc0*/  @!P4 LDG.E.EL.128 R12, [R34.64+0x2000] ;  /* 0x00200004220cc981 */ /* 0x000b22000c2e1d00 */
[----:B---3--:R-:W-:Y:S01]  /*0cd0*/  CS2R R16, SRZ ;  /* 0x0000000000107805 */ /* 0x008fe2000001ff00 */
[----:B0-----:R-:W-:Y:S01]  /*0ce0*/  IMAD.WIDE R36, R21, R0, c[0x0][0x160] ;  /* 0x0000580015247625 */ /* 0x001fe200078e0200 */
[----:B-1----:R-:W-:Y:S01]  /*0cf0*/  CS2R R22, SRZ ;  /* 0x0000000000167805 */ /* 0x002fe2000001ff00 */
[----:B------:R-:W-:-:S03]  /*0d00*/  CS2R R20, SRZ ;  /* 0x0000000000147805 */ /* 0x000fc6000001ff00 */
[----:B------:R-:W3:Y:S01]  /*0d10*/  @!P4 LDG.E.EL.128 R16, [R36.64] ;  /* 0x000000042410c981 */ /* 0x000ee2000c2e1d00 */
[----:B-----5:R-:W-:-:S05]  /*0d20*/  MOV R35, 0x10 ;  /* 0x0000001000237802 */ /* 0x020fca0000000f00 */
[----:B------:R-:W-:-:S05]  /*0d30*/  IMAD.WIDE.U32 R34, R32, R35, c[0x0][0x170] ;  /* 0x00005c0020227625 */ /* 0x000fca00078e0023 */
[----:B------:R0:W5:Y:S02]  /*0d40*/  @!P4 LDG.E.EL.128 R20, [R34.64+0x2000] ;  /* 0x002000042214c981 */ /* 0x000164000c2e1d00 */
[----:B0-----:R-:W-:Y:S01]  /*0d50*/  FFMA R34, R7, R7, RZ ;  /* 0x0000000707227223 */ /* 0x001fe200000000ff */
[----:B------:R-:W-:Y:S01]  /*0d60*/  FFMA R35, R4, R4, RZ ;  /* 0x0000000404237223 */ /* 0x000fe200000000ff */
[----:B------:R-:W-:Y:S01]  /*0d70*/  FFMA R6, R6, R6, RZ ;  /* 0x0000000606067223 */ /* 0x000fe200000000ff */
[----:B------:R-:W-:-:S03]  /*0d80*/  FFMA R32, R5, R5, RZ ;  /* 0x0000000505207223 */ /* 0x000fc600000000ff */
[----:B------:R-:W-:Y:S01]  /*0d90*/  FFMA R10, R10, R10, R6 ;  /* 0x0000000a0a0a7223 */ /* 0x000fe20000000006 */
[----:B------:R-:W-:Y:S01]  /*0da0*/  FFMA R35, R8, R8, R35 ;  /* 0x0000000808237223 */ /* 0x000fe20000000023 */
[----:B------:R-:W-:Y:S01]  /*0db0*/  FFMA R32, R9, R9, R32 ;  /* 0x0000000909207223 */ /* 0x000fe20000000020 */
[----:B------:R-:W-:Y:S01]  /*0dc0*/  FFMA R34, R11, R11, R34 ;  /* 0x0000000b0b227223 */ /* 0x000fe20000000022 */
[----:B--2---:R-:W-:Y:S02]  /*0dd0*/  SEL R7, R28, RZ, !P4 ;  /* 0x000000ff1c077207 */ /* 0x004fe40006000000 */
[----:B----4-:R-:W-:Y:S02]  /*0de0*/  SEL R4, R30, RZ, !P4 ;  /* 0x000000ff1e047207 */ /* 0x010fe40006000000 */
[----:B------:R-:W-:Y:S02]  /*0df0*/  SEL R28, R31, RZ, !P4 ;  /* 0x000000ff1f1c7207 */ /* 0x000fe40006000000 */
[----:B------:R-:W-:-:S02]  /*0e00*/  PRMT R30, R4, 0x7632, R30 ;  /* 0x00007632041e7816 */ /* 0x000fc4000000001e */
[----:B------:R-:W-:Y:S02]  /*0e10*/  PRMT R31, R28, 0x7632, R31 ;  /* 0x000076321c1f7816 */ /* 0x000fe4000000001f */
[----:B------:R-:W-:Y:S02]  /*0e20*/  SHF.L.U32 R4, R4, 0x10, RZ ;  /* 0x0000001004047819 */ /* 0x000fe400000006ff */
[----:B------:R-:W-:Y:S02]  /*0e30*/  SHF.L.U32 R28, R28, 0x10, RZ ;  /* 0x000000101c1c7819 */ /* 0x000fe400000006ff */
[----:B------:R-:W-:Y:S02]  /*0e40*/  SHF.L.U32 R30, R30, 0x10, RZ ;  /* 0x000000101e1e7819 */ /* 0x000fe400000006ff */
[----:B------:R-:W-:Y:S02]  /*0e50*/  SHF.L.U32 R31, R31, 0x10, RZ ;  /* 0x000000101f1f7819 */ /* 0x000fe400000006ff */
[----:B------:R-:W-:-:S02]  /*0e60*/  SEL R13, R13, RZ, !P4 ;  /* 0x000000ff0d0d7207 */ /* 0x000fc40006000000 */
[----:B------:R-:W-:Y:S01]  /*0e70*/  SEL R14, R14, RZ, !P4 ;  /* 0x000000ff0e0e7207 */ /* 0x000fe20006000000 */
[C---:B------:R-:W-:Y:S01]  /*0e80*/  FMUL R4, R25.reuse, R4 ;  /* 0x0000000419047220 */ /* 0x040fe20000400000 */
[----:B------:R-:W-:Y:S01]  /*0e90*/  SEL R12, R12, RZ, !P4 ;  /* 0x000000ff0c0c7207 */ /* 0x000fe20006000000 */
[C---:B------:R-:W-:Y:S01]  /*0ea0*/  FMUL R28, R25.reuse, R28 ;  /* 0x0000001c191c7220 */ /* 0x040fe20000400000 */
[C---:B------:R-:W-:Y:S01]  /*0eb0*/  FMUL R30, R25.reuse, R30 ;  /* 0x0000001e191e7220 */ /* 0x040fe20000400000 */
[----:B------:R-:W-:Y:S01]  /*0ec0*/  FMUL R31, R25, R31 ;  /* 0x0000001f191f7220 */ /* 0x000fe20000400000 */
[----:B---3--:R-:W-:Y:S01]  /*0ed0*/  SEL R25, R18, RZ, !P4 ;  /* 0x000000ff12197207 */ /* 0x008fe20006000000 */
[----:B------:R-:W-:Y:S01]  /*0ee0*/  FADD R14, R14, 1 ;  /* 0x3f8000000e0e7421 */ /* 0x000fe20000000000 */
[----:B------:R-:W-:Y:S01]  /*0ef0*/  SEL R17, R17, RZ, !P4 ;  /* 0x000000ff11117207 */ /* 0x000fe20006000000 */
[----:B------:R-:W-:Y:S01]  /*0f00*/  FADD R13, R13, 1 ;  /* 0x3f8000000d0d7421 */ /* 0x000fe20000000000 */
[----:B------:R-:W-:Y:S01]  /*0f10*/  PRMT R5, R7, 0x7632, R5 ;  /* 0x0000763207057816 */ /* 0x000fe20000000005 */
[----:B------:R-:W-:Y:S01]  /*0f20*/  FADD R12, R12, 1 ;  /* 0x3f8000000c0c7421 */ /* 0x000fe20000000000 */
[----:B------:R-:W-:-:S02]  /*0f30*/  SEL R16, R16, RZ, !P4 ;  /* 0x000000ff10107207 */ /* 0x000fc40006000000 */
[----:B------:R-:W-:Y:S01]  /*0f40*/  SEL R6, R29, RZ, !P4 ;  /* 0x000000ff1d067207 */ /* 0x000fe20006000000 */
[----:B------:R-:W-:Y:S01]  /*0f50*/  FFMA R25, R28, R14, R25 ;  /* 0x0000000e1c197223 */ /* 0x000fe20000000019 */
[----:B------:R-:W-:Y:S01]  /*0f60*/  FFMA R30, R30, R13, R17 ;  /* 0x0000000d1e1e7223 */ /* 0x000fe20000000011 */
[----:B------:R-:W-:Y:S01]  /*0f70*/  SHF.L.U32 R29, R7, 0x10, RZ ;  /* 0x00000010071d7819 */ /* 0x000fe200000006ff */
[----:B------:R-:W-:Y:S01]  /*0f80*/  FFMA R4, R4, R12, R16 ;  /* 0x0000000c04047223 */ /* 0x000fe20000000010 */
[----:B------:R-:W-:Y:S02]  /*0f90*/  SHF.L.U32 R5, R5, 0x10, RZ ;  /* 0x0000001005057819 */ /* 0x000fe400000006ff */
[----:B-----5:R-:W-:Y:S02]  /*0fa0*/  SEL R14, R20, RZ, !P4 ;  /* 0x000000ff140e7207 */ /* 0x020fe40006000000 */
[----:B------:R-:W-:Y:S02]  /*0fb0*/  SEL R13, R21, RZ, !P4 ;  /* 0x000000ff150d7207 */ /* 0x000fe40006000000 */
[----:B------:R-:W-:-:S02]  /*0fc0*/  PRMT R7, R6, 0x7632, R7 ;  /* 0x0000763206077816 */ /* 0x000fc40000000007 */
[----:B------:R-:W-:Y:S02]  /*0fd0*/  SHF.L.U32 R6, R6, 0x10, RZ ;  /* 0x0000001006067819 */ /* 0x000fe400000006ff */
[----:B------:R-:W-:Y:S02]  /*0fe0*/  SEL R12, R22, RZ, !P4 ;  /* 0x000000ff160c7207 */ /* 0x000fe40006000000 */
[----:B------:R-:W-:Y:S01]  /*0ff0*/  SEL R15, R15, RZ, !P4 ;  /* 0x000000ff0f0f7207 */ /* 0x000fe20006000000 */
[C---:B------:R-:W-:Y:S01]  /*1000*/  FMUL R29, R26.reuse, R29 ;  /* 0x0000001d1a1d7220 */ /* 0x040fe20000400000 */
[----:B------:R-:W-:Y:S01]  /*1010*/  FMUL R5, R26, R5 ;  /* 0x000000051a057220 */ /* 0x000fe20000400000 */
[----:B------:R-:W-:Y:S01]  /*1020*/  FADD R14, R14, 1 ;  /* 0x3f8000000e0e7421 */ /* 0x000fe20000000000 */
[----:B------:R-:W-:Y:S01]  /*1030*/  FADD R13, R13, 1 ;  /* 0x3f8000000d0d7421 */ /* 0x000fe20000000000 */
[----:B------:R-:W-:Y:S01]  /*1040*/  SHF.L.U32 R7, R7, 0x10, RZ ;  /* 0x0000001007077819 */ /* 0x000fe200000006ff */
[----:B------:R-:W-:Y:S01]  /*1050*/  FMUL R6, R26, R6 ;  /* 0x000000061a067220 */ /* 0x000fe20000400000 */
[----:B------:R-:W-:Y:S01]  /*1060*/  SEL R18, R19, RZ, !P4 ;  /* 0x000000ff13127207 */ /* 0x000fe20006000000 */
[----:B------:R-:W-:Y:S01]  /*1070*/  FADD R12, R12, 1 ;  /* 0x3f8000000c0c7421 */ /* 0x000fe20000000000 */
[----:B------:R-:W-:Y:S01]  /*1080*/  SEL R23, R23, RZ, !P4 ;  /* 0x000000ff17177207 */ /* 0x000fe20006000000 */
[----:B------:R-:W-:Y:S01]  /*1090*/  FADD R15, R15, 1 ;  /* 0x3f8000000f0f7421 */ /* 0x000fe20000000000 */
[----:B------:R-:W-:Y:S01]  /*10a0*/  FFMA R4, R29, R14, R4 ;  /* 0x0000000e1d047223 */ /* 0x000fe20000000004 */
[----:B------:R-:W-:Y:S01]  /*10b0*/  FFMA R5, R5, R13, R30 ;  /* 0x0000000d05057223 */ /* 0x000fe2000000001e */
[----:B------:R-:W-:Y:S01]  /*10c0*/  FFMA R6, R6, R12, R25 ;  /* 0x0000000c06067223 */ /* 0x000fe20000000019 */
[----:B------:R-:W-:Y:S01]  /*10d0*/  FMUL R7, R26, R7 ;  /* 0x000000071a077220 */ /* 0x000fe20000400000 */
[----:B------:R-:W-:Y:S01]  /*10e0*/  FFMA R18, R31, R15, R18 ;  /* 0x0000000f1f127223 */ /* 0x000fe20000000012 */
[----:B------:R-:W-:Y:S01]  /*10f0*/  FADD R12, R23, 1 ;  /* 0x3f800000170c7421 */ /* 0x000fe20000000000 */
[----:B------:R-:W-:Y:S01]  /*1100*/  FMUL R14, R4, R4 ;  /* 0x00000004040e7220 */ /* 0x000fe20000400000 */
[----:B------:R-:W-:-:S02]  /*1110*/  FMUL R13, R5, R5 ;  /* 0x00000005050d7220 */ /* 0x000fc40000400000 */
[----:B------:R-:W-:Y:S01]  /*1120*/  FFMA R7, R7, R12, R18 ;  /* 0x0000000c07077223 */ /* 0x000fe20000000012 */
[----:B------:R-:W-:Y:S01]  /*1130*/  FMUL R12, R6, R6 ;  /* 0x00000006060c7220 */ /* 0x000fe20000400000 */
[----:B------:R-:W-:Y:S02]  /*1140*/  FSEL R14, R14, -RZ, !P4 ;  /* 0x800000ff0e0e7208 */ /* 0x000fe40006000000 */
[----:B------:R-:W-:Y:S01]  /*1150*/  FSEL R13, R13, -RZ, !P4 ;  /* 0x800000ff0d0d7208 */ /* 0x000fe20006000000 */
[----:B------:R-:W-:Y:S01]  /*1160*/  FMUL R8, R7, R7 ;  /* 0x0000000707087220 */ /* 0x000fe20000400000 */
[----:B------:R-:W-:Y:S01]  /*1170*/  FSEL R9, R12, -RZ, !P4 ;  /* 0x800000ff0c097208 */ /* 0x000fe20006000000 */
[----:B------:R-:W-:Y:S02]  /*1180*/  FADD R14, R35, R14 ;  /* 0x0000000e230e7221 */ /* 0x000fe40000000000 */
[----:B------:R-:W-:Y:S01]  /*1190*/  FADD R13, R32, R13 ;  /* 0x0000000d200d7221 */ /* 0x000fe20000000000 */
[----:B------:R-:W-:Y:S01]  /*11a0*/  FSEL R11, R8, -RZ, !P4 ;  /* 0x800000ff080b7208 */ /* 0x000fe20006000000 */
[----:B------:R-:W-:-:S02]  /*11b0*/  FADD R9, R10, R9 ;  /* 0x000000090a097221 */ /* 0x000fc40000000000 */
[----:B------:R-:W-:Y:S02]  /*11c0*/  FADD R8, R13, R14 ;  /* 0x0000000e0d087221 */ /* 0x000fe40000000000 */
[----:B------:R-:W-:Y:S02]  /*11d0*/  FADD R11, R34, R11 ;  /* 0x0000000b220b7221 */ /* 0x000fe40000000000 */
        /* <DEDUP_REMOVED lines=8> */
[----:B------:R-:W0:Y:S04]  /*1260*/  SHFL.BFLY PT, R12, R11, 0x2, 0x1f ;  /* 0x0c401f000b0c7f89 */ /* 0x000e2800000e0000 */
[----:B------:R-:W1:Y:S01]  /*1270*/  S2R R17, SR_TID.X ;  /* 0x0000000000117919 */ /* 0x000e620000002100 */
[----:B0-----:R-:W-:-:S05]  /*1280*/  FADD R12, R11, R12 ;  /* 0x0000000c0b0c7221 */ /* 0x001fca0000000000 */
[----:B------:R-:W0:Y:S01]  /*1290*/  SHFL.BFLY PT, R13, R12, 0x1, 0x1f ;  /* 0x0c201f000c0d7f89 */ /* 0x000e2200000e0000 */
[----:B-1----:R-:W-:-:S04]  /*12a0*/  SHF.R.U32.HI R14, RZ, 0x3, R17 ;  /* 0x00000003ff0e7819 */ /* 0x002fc80000011611 */
[----:B------:R-:W-:Y:S01]  /*12b0*/  LOP3.LUT R15, R14, 0x1c, RZ, 0xc0, !PT ;  /* 0x0000001c0e0f7812 */ /* 0x000fe200078ec0ff */
[----:B------:R-:W-:Y:S01]  /*12c0*/  @!P4 STG.E.128 [R36.64], R4 ;  /* 0x000000042400c986 */ /* 0x000fe2000c101d04 */
[----:B0-----:R-:W-:-:S03]  /*12d0*/  FADD R14, R12, R13 ;  /* 0x0000000d0c0e7221 */ /* 0x001fc60000000000 */
[----:B------:R-:W-:Y:S06]  /*12e0*/  BAR.SYNC 0x0 ;  /* 0x0000000000007b1d */ /* 0x000fec0000000000 */
[----:B------:R-:W-:Y:S04]  /*12f0*/  @!P3 STS [R15], R14 ;  /* 0x0000000e0f00b388 */ /* 0x000fe80000000800 */
[----:B------:R-:W-:Y:S06]  /*1300*/  BAR.SYNC 0x0 ;  /* 0x0000000000007b1d */ /* 0x000fec0000000000 */
[----:B------:R-:W0:Y:S04]  /*1310*/  @!P2 LDS R24, [R17.X4] ;  /* 0x000000001118a984 */ /* 0x000e280000004800 */
[----:B0-----:R-:W0:Y:S02]  /*1320*/  SHFL.BFLY PT, R9, R24, 0x4, 0x1f ;  /* 0x0c801f0018097f89 */ /* 0x001e2400000e0000 */
[----:B0-----:R-:W-:-:S05]  /*1330*/  FADD R9, R24, R9 ;  /* 0x0000000918097221 */ /* 0x001fca0000000000 */
[----:B------:R-:W0:Y:S02]  /*1340*/  SHFL.BFLY PT, R8, R9, 0x2, 0x1f ;  /* 0x0c401f0009087f89 */ /* 0x000e2400000e0000 */
[----:B0-----:R-:W-:-:S05]  /*1350*/  FADD R16, R9, R8 ;  /* 0x0000000809107221 */ /* 0x001fca0000000000 */
[----:B------:R-:W0:Y:S01]  /*1360*/  SHFL.BFLY PT, R11, R16, 0x1, 0x1f ;  /* 0x0c201f00100b7f89 */ /* 0x000e2200000e0000 */
[----:B------:R-:W-:Y:S02]  /*1370*/  SHF.R.S32.HI R18, RZ, 0x1f, R27 ;  /* 0x0000001fff127819 */ /* 0x000fe4000001141b */
[----:B------:R-:W-:Y:S01]  /*1380*/  LEA R12, P2, R27, c[0x0][0x160], 0x2 ;  /* 0x000058001b0c7a11 */ /* 0x000fe200078410ff */
[----:B------:R-:W-:-:S03]  /*1390*/  IMAD.WIDE.U32 R4, R33, R0, c[0x0][0x190] ;  /* 0x0000640021047625 */ /* 0x000fc600078e0000 */
[----:B------:R-:W-:Y:S01]  /*13a0*/  LEA.HI.X R13, R27, c[0x0][0x164], R18, 0x2, P2 ;  /* 0x000059001b0d7a11 */ /* 0x000fe200010f1412 */
[----:B0-----:R-:W-:-:S05]  /*13b0*/  FADD R6, R16, R11 ;  /* 0x0000000b10067221 */ /* 0x001fca0000000000 */
[----:B------:R-:W-:Y:S04]  /*13c0*/  @P0 STS [R17.X4], R6 ;  /* 0x0000000611000388 */ /* 0x000fe80000004800 */
[----:B------:R-:W-:Y:S06]  /*13d0*/  BAR.SYNC 0x0 ;  /* 0x0000000000007b1d */ /* 0x000fec0000000000 */
[----:B------:R-:W2:Y:S04]  /*13e0*/  LDG.E.EF.128 R12, [R12.64] ;  /* 0x000000040c0c7981 */ /* 0x000ea8000c0e1d00 */
[----:B------:R-:W3:Y:S04]  /*13f0*/  LDG.E.EL.128 R8, [R4.64] ;  /* 0x0000000404087981 */ /* 0x000ee8000c2e1d00 */
[----:B------:R-:W0:Y:S01]  /*1400*/  LDS R0, [RZ] ;  /* 0x00000000ff007984 */ /* 0x000e220000000800 */
[----:B------:R-:W-:-:S02]  /*1410*/  MOV R7, 0x39e38e39 ;  /* 0x39e38e3900077802 */ /* 0x000fc40000000f00 */
[----:B------:R-:W-:Y:S02]  /*1420*/  SHF.L.U32 R17, R27, 0x1, RZ ;  /* 0x000000011b117819 */ /* 0x000fe400000006ff */
[----:B------:R-:W-:Y:S01]  /*1430*/  SHF.R.S32.HI R22, RZ, 0x1f, R3 ;  /* 0x0000001fff167819 */ /* 0x000fe20000011403 */
[----:B0-----:R-:W-:-:S06]  /*1440*/  FFMA R0, R0, R7, 9.9999997473787516356e-06 ;  /* 0x3727c5ac00007423 */ /* 0x001fcc0000000007 */
[----:B------:R-:W2:Y:S02]  /*1450*/  MUFU.RSQ R0, R0 ;  /* 0x0000000000007308 */ /* 0x000ea40000001400 */
[-C--:B--2---:R-:W-:Y:S01]  /*1460*/  FMUL R7, R12, R0.reuse ;  /* 0x000000000c077220 */ /* 0x084fe20000400000 */
[-C--:B------:R-:W-:Y:S01]  /*1470*/  FMUL R16, R13, R0.reuse ;  /* 0x000000000d107220 */ /* 0x080fe20000400000 */
[-C--:B------:R-:W-:Y:S01]  /*1480*/  FMUL R14, R14, R0.reuse ;  /* 0x000000000e0e7220 */ /* 0x080fe20000400000 */
[----:B---3--:R-:W-:Y:S01]  /*1490*/  FADD R8, R8, 1 ;  /* 0x3f80000008087421 */ /* 0x008fe20000000000 */
[----:B------:R-:W-:Y:S01]  /*14a0*/  FADD R9, R9, 1 ;  /* 0x3f80000009097421 */ /* 0x000fe20000000000 */
[----:B------:R-:W-:Y:S01]  /*14b0*/  FMUL R15, R15, R0 ;  /* 0x000000000f0f7220 */ /* 0x000fe20000400000 */
[----:B------:R-:W-:Y:S01]  /*14c0*/  FADD R13, R10, 1 ;  /* 0x3f8000000a0d7421 */ /* 0x000fe20000000000 */
[----:B------:R-:W-:Y:S01]  /*14d0*/  FADD R6, R11, 1 ;  /* 0x3f8000000b067421 */ /* 0x000fe20000000000 */
[----:B------:R-:W-:Y:S01]  /*14e0*/  FMUL R7, R7, R8 ;  /* 0x0000000807077220 */ /* 0x000fe20000400000 */
[----:B------:R-:W-:Y:S01]  /*14f0*/  FMUL R8, R16, R9 ;  /* 0x0000000910087220 */ /* 0x000fe20000400000 */
[----:B------:R-:W-:Y:S01]  /*1500*/  FMUL R14, R14, R13 ;  /* 0x0000000d0e0e7220 */ /* 0x000fe20000400000 */
[----:B------:R-:W-:Y:S01]  /*1510*/  FMUL R15, R15, R6 ;  /* 0x000000060f0f7220 */ /* 0x000fe20000400000 */
[----:B------:R-:W-:-:S02]  /*1520*/  SHF.L.U64.HI R10, R27, 0x1, R18 ;  /* 0x000000011b0a7819 */ /* 0x000fc40000010212 */
[C---:B------:R-:W-:Y:S02]  /*1530*/  IADD3 R6, P0, R17.reuse, c[0x0][0x198], RZ ;  /* 0x0000660011067a10 */ /* 0x040fe40007f1e0ff */
[----:B------:R-:W-:Y:S02]  /*1540*/  IADD3 R16, P2, R17, c[0x0][0x1a0], RZ ;  /* 0x0000680011107a10 */ /* 0x000fe40007f5e0ff */
[----:B------:R-:W-:Y:S02]  /*1550*/  LEA R12, P3, R3, c[0x0][0x160], 0x2 ;  /* 0x00005800030c7a11 */ /* 0x000fe400078610ff */
[----:B------:R-:W-:Y:S02]  /*1560*/  F2FP.BF16.PACK_AB R18, R8, R7 ;  /* 0x000000070812723e */ /* 0x000fe400000010ff */
[----:B------:R-:W-:Y:S02]  /*1570*/  IADD3.X R7, R10, c[0x0][0x19c], RZ, P0, !PT ;  /* 0x000067000a077a10 */ /* 0x000fe400007fe4ff */
[----:B------:R-:W-:-:S02]  /*1580*/  F2FP.BF16.PACK_AB R19, R15, R14 ;  /* 0x0000000e0f13723e */ /* 0x000fc400000010ff */
[----:B------:R-:W-:Y:S02]  /*1590*/  IADD3.X R17, R10, c[0x0][0x1a4], RZ, P2, !PT ;  /* 0x000069000a117a10 */ /* 0x000fe400017fe4ff */
[--C-:B------:R-:W-:Y:S01]  /*15a0*/  LEA.HI.X R13, R3, c[0x0][0x164], R22.reuse, 0x2, P3 ;  /* 0x00005900030d7a11 */ /* 0x100fe200018f1416 */
[----:B------:R0:W-:Y:S04]  /*15b0*/  STG.E.64 [R6.64], R18 ;  /* 0x0000001206007986 */ /* 0x0001e8000c101b04 */
[----:B------:R1:W-:Y:S04]  /*15c0*/  STG.E.64 [R16.64], R18 ;  /* 0x0000001210007986 */ /* 0x0003e8000c101b04 */
[----:B------:R-:W2:Y:S04]  /*15d0*/  LDG.E.EL.128 R8, [R4.64+0x1000] ;  /* 0x0010000404087981 */ /* 0x000ea8000c2e1d00 */
[----:B------:R-:W3:Y:S01]  /*15e0*/  LDG.E.EF.128 R12, [R12.64] ;  /* 0x000000040c0c7981 */ /* 0x000ee2000c0e1d00 */
[----:B--2---:R-:W-:Y:S01]  /*15f0*/  FADD R23, R8, 1 ;  /* 0x3f80000008177421 */ /* 0x004fe20000000000 */
[----:B------:R-:W-:Y:S01]  /*1600*/  FADD R8, R9, 1 ;  /* 0x3f80000009087421 */ /* 0x000fe20000000000 */
[----:B------:R-:W-:Y:S01]  /*1610*/  FADD R9, R10, 1 ;  /* 0x3f8000000a097421 */ /* 0x000fe20000000000 */
[----:B0-----:R-:W-:Y:S01]  /*1620*/  FADD R6, R11, 1 ;  /* 0x3f8000000b067421 */ /* 0x001fe20000000000 */
[C---:B---3--:R-:W-:Y:S01]  /*1630*/  FMUL R21, R0.reuse, R13 ;  /* 0x0000000d00157220 */ /* 0x048fe20000400000 */
[C---:B------:R-:W-:Y:S01]  /*1640*/  FMUL R15, R0.reuse, R15 ;  /* 0x0000000f000f7220 */ /* 0x040fe20000400000 */
[C---:B------:R-:W-:Y:S01]  /*1650*/  SHF.L.U64.HI R10, R3.reuse, 0x1, R22 ;  /* 0x00000001030a7819 */ /* 0x040fe20000010216 */
[C---:B------:R-:W-:Y:S01]  /*1660*/  FMUL R20, R0.reuse, R12 ;  /* 0x0000000c00147220 */ /* 0x040fe20000400000 */
[----:B------:R-:W-:Y:S01]  /*1670*/  SHF.L.U32 R3, R3, 0x1, RZ ;  /* 0x0000000103037819 */ /* 0x000fe200000006ff */
[----:B------:R-:W-:Y:S01]  /*1680*/  FMUL R14, R0, R14 ;  /* 0x0000000e000e7220 */ /* 0x000fe20000400000 */
[----:B------:R-:W-:Y:S01]  /*1690*/  FMUL R21, R21, R8 ;  /* 0x0000000815157220 */ /* 0x000fe20000400000 */
[----:B------:R-:W-:Y:S01]  /*16a0*/  FMUL R8, R15, R6 ;  /* 0x000000060f087220 */ /* 0x000fe20000400000 */
[C---:B------:R-:W-:Y:S01]  /*16b0*/  IADD3 R6, P0, R3.reuse, c[0x0][0x198], RZ ;  /* 0x0000660003067a10 */ /* 0x040fe20007f1e0ff */
[----:B------:R-:W-:Y:S01]  /*16c0*/  FMUL R20, R20, R23 ;  /* 0x0000001714147220 */ /* 0x000fe20000400000 */
[----:B------:R-:W-:Y:S01]  /*16d0*/  FMUL R9, R14, R9 ;  /* 0x000000090e097220 */ /* 0x000fe20000400000 */
[----:B-1----:R-:W-:-:S02]  /*16e0*/  IADD3 R16, P2, R3, c[0x0][0x1a0], RZ ;  /* 0x0000680003107a10 */ /* 0x002fc40007f5e0ff */
[----:B------:R-:W-:Y:S02]  /*16f0*/  IADD3.X R7, R10, c[0x0][0x19c], RZ, P0, !PT ;  /* 0x000067000a077a10 */ /* 0x000fe400007fe4ff */
[----:B------:R-:W-:Y:S02]  /*1700*/  SHF.R.S32.HI R23, RZ, 0x1f, R2 ;  /* 0x0000001fff177819 */ /* 0x000fe40000011402 */
[----:B------:R-:W-:Y:S02]  /*1710*/  LEA R18, P0, R2, c[0x0][0x160], 0x2 ;  /* 0x0000580002127a11 */ /* 0x000fe400078010ff */
[----:B------:R-:W-:Y:S01]  /*1720*/  F2FP.BF16.PACK_AB R20, R21, R20 ;  /* 0x000000141514723e */ /* 0x000fe200000010ff */
[----:B------:R-:W-:Y:S01]  /*1730*/  CS2R R12, SRZ ;  /* 0x00000000000c7805 */ /* 0x000fe2000001ff00 */
[----:B------:R-:W-:Y:S01]  /*1740*/  F2FP.BF16.PACK_AB R21, R8, R9 ;  /* 0x000000090815723e */ /* 0x000fe200000010ff */
[----:B------:R-:W-:Y:S01]  /*1750*/  CS2R R14, SRZ ;  /* 0x00000000000e7805 */ /* 0x000fe2000001ff00 */
[----:B------:R-:W-:Y:S01]  /*1760*/  IADD3.X R17, R10, c[0x0][0x1a4], RZ, P2, !PT ;  /* 0x000069000a117a10 */ /* 0x000fe200017fe4ff */
[----:B------:R-:W-:Y:S01]  /*1770*/  CS2R R8, SRZ ;  /* 0x0000000000087805 */ /* 0x000fe2000001ff00 */
[----:B------:R-:W-:Y:S01]  /*1780*/  CS2R R10, SRZ ;  /* 0x00000000000a7805 */ /* 0x000fe2000001ff00 */
[C---:B------:R-:W-:Y:S01]  /*1790*/  LEA.HI.X R19, R2.reuse, c[0x0][0x164], R23, 0x2, P0 ;  /* 0x0000590002137a11 */ /* 0x040fe200000f1417 */
[----:B------:R0:W-:Y:S04]  /*17a0*/  STG.E.64 [R6.64], R20 ;  /* 0x0000001406007986 */ /* 0x0001e8000c101b04 */
[----:B------:R1:W-:Y:S04]  /*17b0*/  STG.E.64 [R16.64], R20 ;  /* 0x0000001410007986 */ /* 0x0003e8000c101b04 */
[----:B------:R-:W2:Y:S04]  /*17c0*/  @!P1 LDG.E.EF.128 R8, [R18.64] ;  /* 0x0000000412089981 */ /* 0x000ea8000c0e1d00 */
[----:B------:R3:W4:Y:S02]  /*17d0*/  @!P1 LDG.E.EL.128 R12, [R4.64+0x2000] ;  /* 0x00200004040c9981 */ /* 0x000724000c2e1d00 */
[----:B---3--:R-:W-:-:S02]  /*17e0*/  SHF.L.U32 R4, R2, 0x1, RZ ;  /* 0x0000000102047819 */ /* 0x008fc400000006ff */
[----:B------:R-:W-:Y:S02]  /*17f0*/  SHF.L.U64.HI R5, R2, 0x1, R23 ;  /* 0x0000000102057819 */ /* 0x000fe40000010217 */
[C---:B------:R-:W-:Y:S02]  /*1800*/  IADD3 R2, P0, R4.reuse, c[0x0][0x198], RZ ;  /* 0x0000660004027a10 */ /* 0x040fe40007f1e0ff */
[----:B------:R-:W-:Y:S02]  /*1810*/  IADD3 R4, P2, R4, c[0x0][0x1a0], RZ ;  /* 0x0000680004047a10 */ /* 0x000fe40007f5e0ff */
[----:B--2---:R-:W-:Y:S02]  /*1820*/  SEL R3, R8, RZ, !P1 ;  /* 0x000000ff08037207 */ /* 0x004fe40004800000 */
[----:B------:R-:W-:Y:S02]  /*1830*/  SEL R9, R9, RZ, !P1 ;  /* 0x000000ff09097207 */ /* 0x000fe40004800000 */
[----:B0-----:R-:W-:-:S02]  /*1840*/  SEL R7, R10, RZ, !P1 ;  /* 0x000000ff0a077207 */ /* 0x001fc40004800000 */
[----:B----4-:R-:W-:Y:S02]  /*1850*/  SEL R12, R12, RZ, !P1 ;  /* 0x000000ff0c0c7207 */ /* 0x010fe40004800000 */
[----:B------:R-:W-:Y:S02]  /*1860*/  SEL R13, R13, RZ, !P1 ;  /* 0x000000ff0d0d7207 */ /* 0x000fe40004800000 */
[----:B------:R-:W-:Y:S02]  /*1870*/  SEL R11, R11, RZ, !P1 ;  /* 0x000000ff0b0b7207 */ /* 0x000fe40004800000 */
[----:B------:R-:W-:Y:S02]  /*1880*/  SEL R14, R14, RZ, !P1 ;  /* 0x000000ff0e0e7207 */ /* 0x000fe40004800000 */
[----:B------:R-:W-:Y:S01]  /*1890*/  SEL R15, R15, RZ, !P1 ;  /* 0x000000ff0f0f7207 */ /* 0x000fe20004800000 */
[C---:B------:R-:W-:Y:S01]  /*18a0*/  FMUL R3, R0.reuse, R3 ;  /* 0x0000000300037220 */ /* 0x040fe20000400000 */
[C---:B------:R-:W-:Y:S01]  /*18b0*/  FMUL R6, R0.reuse, R9 ;  /* 0x0000000900067220 */ /* 0x040fe20000400000 */
[----:B------:R-:W-:Y:S01]  /*18c0*/  FMUL R7, R0, R7 ;  /* 0x0000000700077220 */ /* 0x000fe20000400000 */
[----:B------:R-:W-:Y:S01]  /*18d0*/  FADD R12, R12, 1 ;  /* 0x3f8000000c0c7421 */ /* 0x000fe20000000000 */
[----:B------:R-:W-:Y:S01]  /*18e0*/  FADD R13, R13, 1 ;  /* 0x3f8000000d0d7421 */ /* 0x000fe20000000000 */
[----:B------:R-:W-:Y:S01]  /*18f0*/  FMUL R0, R0, R11 ;  /* 0x0000000b00007220 */ /* 0x000fe20000400000 */
[----:B------:R-:W-:Y:S01]  /*1900*/  FADD R14, R14, 1 ;  /* 0x3f8000000e0e7421 */ /* 0x000fe20000000000 */
[----:B------:R-:W-:Y:S01]  /*1910*/  FADD R15, R15, 1 ;  /* 0x3f8000000f0f7421 */ /* 0x000fe20000000000 */
[----:B------:R-:W-:Y:S01]  /*1920*/  FMUL R3, R3, R12 ;  /* 0x0000000c03037220 */ /* 0x000fe20000400000 */
[----:B------:R-:W-:Y:S01]  /*1930*/  FMUL R6, R6, R13 ;  /* 0x0000000d06067220 */ /* 0x000fe20000400000 */
[----:B------:R-:W-:Y:S01]  /*1940*/  FMUL R7, R7, R14 ;  /* 0x0000000e07077220 */ /* 0x000fe20000400000 */
[----:B------:R-:W-:-:S03]  /*1950*/  FMUL R0, R0, R15 ;  /* 0x0000000f00007220 */ /* 0x000fc60000400000 */
[----:B------:R-:W-:Y:S02]  /*1960*/  F2FP.BF16.PACK_AB R6, R6, R3 ;  /* 0x000000030606723e */ /* 0x000fe400000010ff */
[C---:B------:R-:W-:Y:S02]  /*1970*/  IADD3.X R3, R5.reuse, c[0x0][0x19c], RZ, P0, !PT ;  /* 0x0000670005037a10 */ /* 0x040fe400007fe4ff */
[----:B------:R-:W-:Y:S02]  /*1980*/  F2FP.BF16.PACK_AB R7, R0, R7 ;  /* 0x000000070007723e */ /* 0x000fe400000010ff */
[----:B------:R-:W-:-:S03]  /*1990*/  IADD3.X R5, R5, c[0x0][0x1a4], RZ, P2, !PT ;  /* 0x0000690005057a10 */ /* 0x000fc600017fe4ff */
[----:B------:R1:W-:Y:S01]  /*19a0*/  @!P1 STG.E.64 [R2.64], R6 ;  /* 0x0000000602009986 */ /* 0x0003e2000c101b04 */
[----:B------:R-:W-:Y:S05]  /*19b0*/  @P1 EXIT ;  /* 0x000000000000194d */ /* 0x000fea0003800000 */
[----:B------:R-:W-:Y:S01]  /*19c0*/  STG.E.64 [R4.64], R6 ;  /* 0x0000000604007986 */ /* 0x000fe2000c101b04 */
[----:B------:R-:W-:Y:S05]  /*19d0*/  EXIT ;  /* 0x000000000000794d */ /* 0x000fea0003800000 */
.L_x_0:
[----:B------:R-:W-:-:S00]  /*19e0*/  BRA `(.L_x_0) ;  /* 0xfffffff000007947 */ /* 0x000fc0000383ffff */
[----:B------:R-:W-:-:S00]  /*19f0*/  NOP ;  /* 0x0000000000007918 */ /* 0x000fc00000000000 */
        /* <DEDUP_REMOVED lines=8> */
.L_x_1:


//--------------------- .nv.global.init           --------------------------
	.section	.nv.global.init,"aw",@progbits
.nv.global.init:
	.type		_$_str,@object
	.size		_$_str,(.L_0 - _$_str)
_$_str:
        /*0000*/ 	.byte	0x5f, 0x5f, 0x43, 0x55, 0x44, 0x41, 0x5f, 0x46, 0x54, 0x5a, 0x00
.L_0:


//--------------------- .nv.shared.triton__0d1d2d3d4d5d6d7d8d9de10de --------------------------
	.section	.nv.shared.triton__0d1d2d3d4d5d6d7d8d9de10de,"aw",@nobits
	.align	16
